//
// Generated by NVIDIA NVVM Compiler
//
// Compiler Build ID: CL-36424714
// Cuda compilation tools, release 13.0, V13.0.88
// Based on NVVM 20.0.0
//

.version 9.0
.target sm_100
.address_size 64

	// .globl	_Z7add_oneiPf
.extern .func  (.param .b32 func_retval0) vprintf
(
	.param .b64 vprintf_param_0,
	.param .b64 vprintf_param_1
)
;
.const .align 4 .b8 constData[1024];
.global .align 4 .f32 devData;
.global .align 8 .u64 devPointer;
.global .align 1 .b8 $str[21] = {116, 104, 114, 101, 97, 100, 32, 37, 100, 44, 32, 118, 97, 108, 117, 101, 61, 37, 102, 10};

.visible .entry _Z7add_oneiPf(
	.param .u32 _Z7add_oneiPf_param_0,
	.param .u64 .ptr .align 1 _Z7add_oneiPf_param_1
)
{
	.local .align 16 .b8 	__local_depot0[16];
	.reg .b64 	%SP;
	.reg .b64 	%SPL;
	.reg .pred 	%p<2>;
	.reg .b32 	%r<5>;
	.reg .b32 	%f<3>;
	.reg .b64 	%rd<9>;
	.reg .b64 	%fd<2>;

	mov.u64 	%SPL, __local_depot0;
	cvta.local.u64 	%SP, %SPL;
	ld.param.u32 	%r2, [_Z7add_oneiPf_param_0];
	ld.param.u64 	%rd1, [_Z7add_oneiPf_param_1];
	mov.u32 	%r1, %tid.x;
	setp.ge.s32 	%p1, %r1, %r2;
	@%p1 bra 	$L__BB0_2;
	add.u64 	%rd2, %SP, 0;
	add.u64 	%rd3, %SPL, 0;
	cvta.to.global.u64 	%rd4, %rd1;
	mul.wide.u32 	%rd5, %r1, 4;
	add.s64 	%rd6, %rd4, %rd5;
	ld.global.f32 	%f1, [%rd6];
	add.f32 	%f2, %f1, 0f3F800000;
	st.global.f32 	[%rd6], %f2;
	cvt.f64.f32 	%fd1, %f2;
	st.local.u32 	[%rd3], %r1;
	st.local.f64 	[%rd3+8], %fd1;
	mov.u64 	%rd7, $str;
	cvta.global.u64 	%rd8, %rd7;
	{ // callseq 0, 0
	.param .b64 param0;
	st.param.b64 	[param0], %rd8;
	.param .b64 param1;
	st.param.b64 	[param1], %rd2;
	.param .b32 retval0;
	call.uni (retval0), 
	vprintf, 
	(
	param0, 
	param1
	);
	ld.param.b32 	%r3, [retval0];
	} // callseq 0
$L__BB0_2:
	ret;

}


// ===== COMPILED SASS (sm_100) =====

	.target	sm_100

	.elftype	@"ET_EXEC"


//--------------------- .note.nv.tkinfo           --------------------------
	.section	.note.nv.tkinfo,"",@"SHT_NOTE"
	.sectionflags	@"SHF_NOTE_NV_TKINFO"
	.tkinfo
        /*0018*/ 	.word	0x00000002
        /*0030*/ 	.string	""
        /*0030*/ 	.string	"ptxas"
        /*0030*/ 	.string	"Cuda compilation tools, release 13.0, V13.0.88"
        /*0030*/ 	.string	"Build cuda_13.0.r13.0/compiler.36424714_0"
        /*0030*/ 	.string	"-arch sm_100 -m 64 "



//--------------------- .note.nv.cuinfo           --------------------------
	.section	.note.nv.cuinfo,"",@"SHT_NOTE"
	.sectionflags	@"SHF_NOTE_NV_CUINFO"
        /*0018*/ 	.short	0x0002
        /*001a*/ 	.short	0x0064
        /*001c*/ 	.short	0x0082
	.zero		2


//--------------------- .nv.info                  --------------------------
	.section	.nv.info,"",@"SHT_CUDA_INFO"
	.align	4


	//----- nvinfo : EIATTR_REGCOUNT
	.align		4
        /*0000*/ 	.byte	0x04, 0x2f
        /*0002*/ 	.short	(.L_5 - .L_4)
	.align		4
.L_4:
        /*0004*/ 	.word	index@(_Z7add_oneiPf)
        /*0008*/ 	.word	0x00000018


	//----- nvinfo : EIATTR_FRAME_SIZE
	.align		4
.L_5:
        /*000c*/ 	.byte	0x04, 0x11
        /*000e*/ 	.short	(.L_7 - .L_6)
	.align		4
.L_6:
        /*0010*/ 	.word	index@(_Z7add_oneiPf)
        /*0014*/ 	.word	0x00000010


	//----- nvinfo : EIATTR_MIN_STACK_SIZE
	.align		4
.L_7:
        /*0018*/ 	.byte	0x04, 0x12
        /*001a*/ 	.short	(.L_9 - .L_8)
	.align		4
.L_8:
        /*001c*/ 	.word	index@(_Z7add_oneiPf)
        /*0020*/ 	.word	0x00000010
.L_9:


//--------------------- .nv.compat                --------------------------
	.section	.nv.compat,"",@"SHT_CUDA_COMPAT_INFO"
	.align	4
        /*0000*/ 	.byte	0x02, 0x09, 0x00, 0x00, 0x02, 0x02, 0x01, 0x00, 0x02, 0x05, 0x05, 0x00, 0x03, 0x07, 0x01, 0x01
        /*0010*/ 	.byte	0x02, 0x03, 0x00, 0x00, 0x02, 0x06, 0x01, 0x00, 0x04, 0x0b, 0x08, 0x00, 0x09, 0x00, 0x00, 0x00
        /*0020*/ 	.byte	0x00, 0x00, 0x00, 0x00


//--------------------- .nv.info._Z7add_oneiPf    --------------------------
	.section	.nv.info._Z7add_oneiPf,"",@"SHT_CUDA_INFO"
	.sectionflags	@""
	.align	4


	//----- nvinfo : EIATTR_CUDA_API_VERSION
	.align		4
        /*0000*/ 	.byte	0x04, 0x37
        /*0002*/ 	.short	(.L_11 - .L_10)
.L_10:
        /*0004*/ 	.word	0x00000082


	//----- nvinfo : EIATTR_KPARAM_INFO
	.align		4
.L_11:
        /*0008*/ 	.byte	0x04, 0x17
        /*000a*/ 	.short	(.L_13 - .L_12)
.L_12:
        /*000c*/ 	.word	0x00000000
        /*0010*/ 	.short	0x0001
        /*0012*/ 	.short	0x0008
        /*0014*/ 	.byte	0x00, 0xf5, 0x21, 0x00


	//----- nvinfo : EIATTR_KPARAM_INFO
	.align		4
.L_13:
        /*0018*/ 	.byte	0x04, 0x17
        /*001a*/ 	.short	(.L_15 - .L_14)
.L_14:
        /*001c*/ 	.word	0x00000000
        /*0020*/ 	.short	0x0000
        /*0022*/ 	.short	0x0000
        /*0024*/ 	.byte	0x00, 0xf0, 0x11, 0x00


	//----- nvinfo : EIATTR_SPARSE_MMA_MASK
	.align		4
.L_15:
        /*0028*/ 	.byte	0x03, 0x50
        /*002a*/ 	.short	0x0000


	//----- nvinfo : EIATTR_MAXREG_COUNT
	.align		4
        /*002c*/ 	.byte	0x03, 0x1b
        /*002e*/ 	.short	0x00ff


	//----- nvinfo : EIATTR_EXTERNS
	.align		4
        /*0030*/ 	.byte	0x04, 0x0f
        /*0032*/ 	.short	(.L_17 - .L_16)


	//   ....[0]....
	.align		4
.L_16:
        /*0034*/ 	.word	index@(vprintf)


	//----- nvinfo : EIATTR_MERCURY_ISA_VERSION
	.align		4
.L_17:
        /*0038*/ 	.byte	0x03, 0x5f
        /*003a*/ 	.short	0x0101


	//----- nvinfo : EIATTR_VRC_CTA_INIT_COUNT
	.align		4
        /*003c*/ 	.byte	0x02, 0x4a
	.zero		1
	.zero		1


	//----- nvinfo : EIATTR_SYSCALL_OFFSETS
	.align		4
        /*0040*/ 	.byte	0x04, 0x46
        /*0042*/ 	.short	(.L_19 - .L_18)


	//   ....[0]....
.L_18:
        /*0044*/ 	.word	0x00000190


	//----- nvinfo : EIATTR_EXIT_INSTR_OFFSETS
	.align		4
.L_19:
        /*0048*/ 	.byte	0x04, 0x1c
        /*004a*/ 	.short	(.L_21 - .L_20)


	//   ....[0]....
.L_20:
        /*004c*/ 	.word	0x00000090


	//   ....[1]....
        /*0050*/ 	.word	0x000001a0


	//----- nvinfo : EIATTR_CRS_STACK_SIZE
	.align		4
.L_21:
        /*0054*/ 	.byte	0x04, 0x1e
        /*0056*/ 	.short	(.L_23 - .L_22)
.L_22:
        /*0058*/ 	.word	0x00000000


	//----- nvinfo : EIATTR_CBANK_PARAM_SIZE
	.align		4
.L_23:
        /*005c*/ 	.byte	0x03, 0x19
        /*005e*/ 	.short	0x0010


	//----- nvinfo : EIATTR_PARAM_CBANK
	.align		4
        /*0060*/ 	.byte	0x04, 0x0a
        /*0062*/ 	.short	(.L_25 - .L_24)
	.align		4
.L_24:
        /*0064*/ 	.word	index@(.nv.constant0._Z7add_oneiPf)
        /*0068*/ 	.short	0x0380
        /*006a*/ 	.short	0x0010


	//----- nvinfo : EIATTR_SW_WAR
	.align		4
.L_25:
        /*006c*/ 	.byte	0x04, 0x36
        /*006e*/ 	.short	(.L_27 - .L_26)
.L_26:
        /*0070*/ 	.word	0x00000008
.L_27:


//--------------------- .nv.callgraph             --------------------------
	.section	.nv.callgraph,"",@"SHT_CUDA_CALLGRAPH"
	.align	4
	.sectionentsize	8
	.align		4
        /*0000*/ 	.word	0x00000000
	.align		4
        /*0004*/ 	.word	0xffffffff
	.align		4
        /*0008*/ 	.word	index@(_Z7add_oneiPf)
	.align		4
        /*000c*/ 	.word	index@(vprintf)
	.align		4
        /*0010*/ 	.word	0x00000000
	.align		4
        /*0014*/ 	.word	0xfffffffe
	.align		4
        /*0018*/ 	.word	0x00000000
	.align		4
        /*001c*/ 	.word	0xfffffffd
	.align		4
        /*0020*/ 	.word	0x00000000
	.align		4
        /*0024*/ 	.word	0xfffffffc


//--------------------- .nv.constant4             --------------------------
	.section	.nv.constant4,"a",@progbits
	.align	8
	.align		8
.nv.constant4:
        /*0000*/ 	.dword	vprintf
	.align		8
        /*0008*/ 	.dword	devData
	.align		8
        /*0010*/ 	.dword	devPointer
	.align		8
        /*0018*/ 	.dword	$str


//--------------------- .nv.constant3             --------------------------
	.section	.nv.constant3,"a",@progbits
	.align	4
.nv.constant3:
	.type		constData,@object
	.size		constData,(.L_0 - constData)
constData:
	.zero		1024
.L_0:


//--------------------- .text._Z7add_oneiPf       --------------------------
	.section	.text._Z7add_oneiPf,"ax",@progbits
	.align	128
        .global         _Z7add_oneiPf
        .type           _Z7add_oneiPf,@function
        .size           _Z7add_oneiPf,(.L_x_2 - _Z7add_oneiPf)
        .other          _Z7add_oneiPf,@"STO_CUDA_ENTRY STV_DEFAULT"
_Z7add_oneiPf:
.text._Z7add_oneiPf:
[----:B------:R-:W0:Y:S01]  /*0000*/  LDC R1, c[0x0][0x37c] ;  /* 0x0000df00ff017b82 */ /* 0x000e220000000800 */
[----:B------:R-:W1:Y:S01]  /*0010*/  S2R R8, SR_TID.X ;  /* 0x0000000000087919 */ /* 0x000e620000002100 */
[----:B------:R-:W1:Y:S01]  /*0020*/  LDCU UR6, c[0x0][0x380] ;  /* 0x00007000ff0677ac */ /* 0x000e620008000800 */
[----:B0-----:R-:W-:Y:S01]  /*0030*/  VIADD R1, R1, 0xfffffff0 ;  /* 0xfffffff001017836 */ /* 0x001fe20000000000 */
[----:B------:R-:W0:Y:S01]  /*0040*/  LDCU UR4, c[0x0][0x2f8] ;  /* 0x00005f00ff0477ac */ /* 0x000e220008000800 */
[----:B------:R-:W2:Y:S03]  /*0050*/  LDCU UR5, c[0x0][0x2fc] ;  /* 0x00005f80ff0577ac */ /* 0x000ea60008000800 */
[----:B0-----:R-:W-:-:S05]  /*0060*/  IADD3 R6, P1, PT, R1, UR4, RZ ;  /* 0x0000000401067c10 */ /* 0x001fca000ff3e0ff */
[----:B--2---:R-:W-:Y:S01]  /*0070*/  IMAD.X R7, RZ, RZ, UR5, P1 ;  /* 0x00000005ff077e24 */ /* 0x004fe200088e06ff */
[----:B-1----:R-:W-:-:S13]  /*0080*/  ISETP.GE.AND P0, PT, R8, UR6, PT ;  /* 0x0000000608007c0c */ /* 0x002fda000bf06270 */
[----:B------:R-:W-:Y:S05]  /*0090*/  @P0 EXIT ;  /* 0x000000000000094d */ /* 0x000fea0003800000 */
[----:B------:R-:W0:Y:S01]  /*00a0*/  LDC.64 R2, c[0x0][0x388] ;  /* 0x0000e200ff027b82 */ /* 0x000e220000000a00 */
[----:B------:R-:W1:Y:S01]  /*00b0*/  LDCU.64 UR4, c[0x0][0x358] ;  /* 0x00006b00ff0477ac */ /* 0x000e620008000a00 */
[----:B------:R-:W-:Y:S01]  /*00c0*/  MOV R0, 0x0 ;  /* 0x0000000000007802 */ /* 0x000fe20000000f00 */
[----:B------:R-:W2:Y:S01]  /*00d0*/  LDCU.64 UR6, c[0x4][0x18] ;  /* 0x01000300ff0677ac */ /* 0x000ea20008000a00 */
[----:B0-----:R-:W-:-:S05]  /*00e0*/  IMAD.WIDE.U32 R2, R8, 0x4, R2 ;  /* 0x0000000408027825 */ /* 0x001fca00078e0002 */
[----:B-1----:R-:W3:Y:S01]  /*00f0*/  LDG.E R9, desc[UR4][R2.64] ;  /* 0x0000000402097981 */ /* 0x002ee2000c1e1900 */
[----:B------:R0:W1:Y:S01]  /*0100*/  LDC.64 R12, c[0x4][R0] ;  /* 0x01000000000c7b82 */ /* 0x0000620000000a00 */
[----:B--2---:R-:W-:Y:S01]  /*0110*/  MOV R4, UR6 ;  /* 0x0000000600047c02 */ /* 0x004fe20008000f00 */
[----:B------:R-:W-:Y:S01]  /*0120*/  IMAD.U32 R5, RZ, RZ, UR7 ;  /* 0x00000007ff057e24 */ /* 0x000fe2000f8e00ff */
[----:B------:R0:W-:Y:S01]  /*0130*/  STL [R1], R8 ;  /* 0x0000000801007387 */ /* 0x0001e20000100800 */
[----:B---3--:R-:W-:-:S04]  /*0140*/  FADD R9, R9, 1 ;  /* 0x3f80000009097421 */ /* 0x008fc80000000000 */
[----:B------:R-:W2:Y:S01]  /*0150*/  F2F.F64.F32 R10, R9 ;  /* 0x00000009000a7310 */ /* 0x000ea20000201800 */
[----:B------:R0:W-:Y:S04]  /*0160*/  STG.E desc[UR4][R2.64], R9 ;  /* 0x0000000902007986 */ /* 0x0001e8000c101904 */
[----:B-12---:R0:W-:Y:S02]  /*0170*/  STL.64 [R1+0x8], R10 ;  /* 0x0000080a01007387 */ /* 0x0061e40000100a00 */
[----:B------:R-:W-:-:S07]  /*0180*/  LEPC R20, `(.L_x_0) ;  /* 0x000000001014794e */ /* 0x000fce0000000000 */
[----:B0-----:R-:W-:Y:S05]  /*0190*/  CALL.ABS.NOINC R12 ;  /* 0x000000000c007343 */ /* 0x001fea0003c00000 */
.L_x_0:
[----:B------:R-:W-:Y:S05]  /*01a0*/  EXIT ;  /* 0x000000000000794d */ /* 0x000fea0003800000 */
.L_x_1:
[----:B------:R-:W-:-:S00]  /*01b0*/  BRA `(.L_x_1) ;  /* 0xfffffffc00fc7947 */ /* 0x000fc0000383ffff */
[----:B------:R-:W-:-:S00]  /*01c0*/  NOP ;  /* 0x0000000000007918 */ /* 0x000fc00000000000 */
        /* <DEDUP_REMOVED lines=11> */
.L_x_2:


//--------------------- .nv.global.init           --------------------------
	.section	.nv.global.init,"aw",@progbits
.nv.global.init:
	.type		$str,@object
	.size		$str,(.L_3 - $str)
$str:
        /*0000*/ 	.byte	0x74, 0x68, 0x72, 0x65, 0x61, 0x64, 0x20, 0x25, 0x64, 0x2c, 0x20, 0x76, 0x61, 0x6c, 0x75, 0x65
        /*0010*/ 	.byte	0x3d, 0x25, 0x66, 0x0a, 0x00
.L_3:


//--------------------- .nv.shared.reserved.0     --------------------------
	.section	.nv.shared.reserved.0,"aw",@nobits
	.weak		__nv_reservedSMEM_offset_0_alias
	.size		__nv_reservedSMEM_offset_0_alias, 0, 64
	.other		__nv_reservedSMEM_offset_0_alias,@"STO_CUDA_RESERVED_SHARED STV_DEFAULT"
__nv_reservedSMEM_offset_0_alias:
	.zero		0
	.zero		64


//--------------------- .nv.global                --------------------------
	.section	.nv.global,"aw",@nobits
	.align	8
.nv.global:
	.type		devPointer,@object
	.size		devPointer,(devData - devPointer)
devPointer:
	.zero		8
	.type		devData,@object
	.size		devData,(.L_1 - devData)
devData:
	.zero		4
.L_1:


//--------------------- .nv.constant0._Z7add_oneiPf --------------------------
	.section	.nv.constant0._Z7add_oneiPf,"a",@progbits
	.sectionflags	@""
	.align	4
.nv.constant0._Z7add_oneiPf:
	.zero		912


//--------------------- SYMBOLS --------------------------

	.type		.nv.reservedSmem.offset0,@object
	.size		.nv.reservedSmem.offset0,0x4
	.type		vprintf,@function
